//
// Generated by NVIDIA NVVM Compiler
//
// Compiler Build ID: CL-36424714
// Cuda compilation tools, release 13.0, V13.0.88
// Based on NVVM 20.0.0
//

.version 9.0
.target sm_100
.address_size 64

	// .globl	_Z6unrollPjS_S_yyyyhy
.extern .func free
(
	.param .b64 free_param_0
)
;

.visible .entry _Z6unrollPjS_S_yyyyhy(
	.param .u64 .ptr .align 1 _Z6unrollPjS_S_yyyyhy_param_0,
	.param .u64 .ptr .align 1 _Z6unrollPjS_S_yyyyhy_param_1,
	.param .u64 .ptr .align 1 _Z6unrollPjS_S_yyyyhy_param_2,
	.param .u64 _Z6unrollPjS_S_yyyyhy_param_3,
	.param .u64 _Z6unrollPjS_S_yyyyhy_param_4,
	.param .u64 _Z6unrollPjS_S_yyyyhy_param_5,
	.param .u64 _Z6unrollPjS_S_yyyyhy_param_6,
	.param .u8 _Z6unrollPjS_S_yyyyhy_param_7,
	.param .u64 _Z6unrollPjS_S_yyyyhy_param_8
)
{
	.local .align 4 .b8 	__local_depot0[12];
	.reg .b64 	%SP;
	.reg .b64 	%SPL;
	.reg .pred 	%p<10>;
	.reg .b16 	%rs<2>;
	.reg .b32 	%r<26>;
	.reg .b64 	%rd<91>;

	mov.u64 	%SPL, __local_depot0;
	cvta.local.u64 	%SP, %SPL;
	ld.param.u64 	%rd39, [_Z6unrollPjS_S_yyyyhy_param_0];
	ld.param.u64 	%rd40, [_Z6unrollPjS_S_yyyyhy_param_1];
	ld.param.u64 	%rd41, [_Z6unrollPjS_S_yyyyhy_param_2];
	ld.param.u64 	%rd34, [_Z6unrollPjS_S_yyyyhy_param_3];
	ld.param.u64 	%rd35, [_Z6unrollPjS_S_yyyyhy_param_4];
	ld.param.u64 	%rd36, [_Z6unrollPjS_S_yyyyhy_param_5];
	ld.param.u8 	%rs1, [_Z6unrollPjS_S_yyyyhy_param_7];
	ld.param.u64 	%rd38, [_Z6unrollPjS_S_yyyyhy_param_8];
	cvta.to.global.u64 	%rd1, %rd41;
	cvta.to.global.u64 	%rd2, %rd40;
	cvta.to.global.u64 	%rd3, %rd39;
	mov.u32 	%r5, %tid.x;
	mov.u32 	%r6, %ctaid.x;
	mov.u32 	%r7, %ntid.x;
	mad.lo.s32 	%r8, %r6, %r7, %r5;
	cvt.u64.u32 	%rd4, %r8;
	min.u64 	%rd42, %rd35, %rd34;
	setp.le.u64 	%p1, %rd42, %rd4;
	@%p1 bra 	$L__BB0_17;
	setp.eq.s64 	%p2, %rd36, 0;
	@%p2 bra 	$L__BB0_17;
	setp.eq.s16 	%p3, %rs1, 0;
	@%p3 bra 	$L__BB0_7;
	mov.b64 	%rd86, 0;
	mov.u64 	%rd87, %rd4;
$L__BB0_4:
	add.s64 	%rd88, %rd87, %rd38;
	mov.b32 	%r25, 0;
$L__BB0_5:
	mul.wide.u32 	%rd44, %r25, 4;
	add.s64 	%rd45, %rd1, %rd44;
	ld.global.u32 	%r3, [%rd45];
	cvt.u64.u32 	%rd25, %r3;
	and.b64  	%rd46, %rd88, -4294967296;
	setp.ne.s64 	%p4, %rd46, 0;
	@%p4 bra 	$L__BB0_14;
	cvt.u32.u64 	%r10, %rd25;
	cvt.u32.u64 	%r11, %rd88;
	div.u32 	%r12, %r11, %r10;
	mul.lo.s32 	%r13, %r12, %r10;
	sub.s32 	%r14, %r11, %r13;
	cvt.u64.u32 	%rd88, %r12;
	cvt.u64.u32 	%rd90, %r14;
	bra.uni 	$L__BB0_15;
$L__BB0_7:
	mov.b64 	%rd80, 0;
	mov.u64 	%rd81, %rd4;
$L__BB0_8:
	add.s64 	%rd83, %rd81, %rd38;
	mov.b64 	%rd82, 0;
$L__BB0_9:
	not.b64 	%rd60, %rd82;
	add.s64 	%rd61, %rd36, %rd60;
	and.b64  	%rd11, %rd61, 4294967295;
	shl.b64 	%rd62, %rd61, 2;
	and.b64  	%rd63, %rd62, 17179869180;
	add.s64 	%rd64, %rd1, %rd63;
	ld.global.u32 	%r1, [%rd64];
	and.b64  	%rd65, %rd83, -4294967296;
	setp.ne.s64 	%p7, %rd65, 0;
	@%p7 bra 	$L__BB0_11;
	cvt.u32.u64 	%r18, %rd83;
	div.u32 	%r19, %r18, %r1;
	mul.lo.s32 	%r20, %r19, %r1;
	sub.s32 	%r21, %r18, %r20;
	cvt.u64.u32 	%rd83, %r19;
	cvt.u64.u32 	%rd85, %r21;
	bra.uni 	$L__BB0_12;
$L__BB0_11:
	cvt.u64.u32 	%rd66, %r1;
	div.u64 	%rd14, %rd83, %rd66;
	mul.lo.s64 	%rd67, %rd14, %rd66;
	sub.s64 	%rd85, %rd83, %rd67;
	mov.u64 	%rd83, %rd14;
$L__BB0_12:
	add.u64 	%rd69, %SPL, 0;
	shl.b64 	%rd70, %rd11, 2;
	add.s64 	%rd71, %rd69, %rd70;
	st.local.u32 	[%rd71], %rd85;
	add.s64 	%rd72, %rd82, 1;
	and.b64  	%rd82, %rd72, 4294967295;
	setp.gt.u64 	%p8, %rd36, %rd82;
	@%p8 bra 	$L__BB0_9;
	ld.param.u64 	%rd79, [_Z6unrollPjS_S_yyyyhy_param_6];
	shl.b64 	%rd73, %rd81, 2;
	add.s64 	%rd74, %rd3, %rd73;
	ld.global.u32 	%r22, [%rd74];
	add.s64 	%rd75, %rd2, %rd73;
	ld.global.u32 	%r23, [%rd75];
	mul.lo.s32 	%r24, %r23, %r22;
	st.global.u32 	[%rd74], %r24;
	add.s64 	%rd19, %rd80, 1;
	mad.lo.s64 	%rd76, %rd79, %rd80, %rd79;
	add.s64 	%rd81, %rd76, %rd4;
	setp.lt.u64 	%p9, %rd81, %rd42;
	mov.u64 	%rd80, %rd19;
	@%p9 bra 	$L__BB0_8;
	bra.uni 	$L__BB0_17;
$L__BB0_14:
	div.u64 	%rd28, %rd88, %rd25;
	mul.lo.s64 	%rd48, %rd28, %rd25;
	sub.s64 	%rd90, %rd88, %rd48;
	mov.u64 	%rd88, %rd28;
$L__BB0_15:
	add.u64 	%rd50, %SPL, 0;
	add.s64 	%rd52, %rd50, %rd44;
	st.local.u32 	[%rd52], %rd90;
	add.s32 	%r25, %r25, 1;
	cvt.u64.u32 	%rd53, %r25;
	setp.gt.u64 	%p5, %rd36, %rd53;
	@%p5 bra 	$L__BB0_5;
	ld.param.u64 	%rd78, [_Z6unrollPjS_S_yyyyhy_param_6];
	shl.b64 	%rd54, %rd87, 2;
	add.s64 	%rd55, %rd3, %rd54;
	ld.global.u32 	%r15, [%rd55];
	add.s64 	%rd56, %rd2, %rd54;
	ld.global.u32 	%r16, [%rd56];
	mul.lo.s32 	%r17, %r16, %r15;
	st.global.u32 	[%rd55], %r17;
	add.s64 	%rd32, %rd86, 1;
	mad.lo.s64 	%rd57, %rd78, %rd86, %rd78;
	add.s64 	%rd87, %rd57, %rd4;
	setp.lt.u64 	%p6, %rd87, %rd42;
	mov.u64 	%rd86, %rd32;
	@%p6 bra 	$L__BB0_4;
$L__BB0_17:
	add.u64 	%rd77, %SP, 0;
	{ // callseq 0, 0
	.param .b64 param0;
	st.param.b64 	[param0], %rd77;
	call.uni 
	free, 
	(
	param0
	);
	} // callseq 0
	ret;

}


// ===== COMPILED SASS (sm_100) =====

	.target	sm_100

	.elftype	@"ET_EXEC"


//--------------------- .note.nv.tkinfo           --------------------------
	.section	.note.nv.tkinfo,"",@"SHT_NOTE"
	.sectionflags	@"SHF_NOTE_NV_TKINFO"
	.tkinfo
        /*0018*/ 	.word	0x00000002
        /*0030*/ 	.string	""
        /*0030*/ 	.string	"ptxas"
        /*0030*/ 	.string	"Cuda compilation tools, release 13.0, V13.0.88"
        /*0030*/ 	.string	"Build cuda_13.0.r13.0/compiler.36424714_0"
        /*0030*/ 	.string	"-arch sm_100 -m 64 "



//--------------------- .note.nv.cuinfo           --------------------------
	.section	.note.nv.cuinfo,"",@"SHT_NOTE"
	.sectionflags	@"SHF_NOTE_NV_CUINFO"
        /*0018*/ 	.short	0x0002
        /*001a*/ 	.short	0x0064
        /*001c*/ 	.short	0x0082
	.zero		2


//--------------------- .nv.info                  --------------------------
	.section	.nv.info,"",@"SHT_CUDA_INFO"
	.align	4


	//----- nvinfo : EIATTR_REGCOUNT
	.align		4
        /*0000*/ 	.byte	0x04, 0x2f
        /*0002*/ 	.short	(.L_1 - .L_0)
	.align		4
.L_0:
        /*0004*/ 	.word	index@(_Z6unrollPjS_S_yyyyhy)
        /*0008*/ 	.word	0x0000001e


	//----- nvinfo : EIATTR_FRAME_SIZE
	.align		4
.L_1:
        /*000c*/ 	.byte	0x04, 0x11
        /*000e*/ 	.short	(.L_3 - .L_2)
	.align		4
.L_2:
        /*0010*/ 	.word	index@($__internal_0_$__cuda_sm20_div_u64)
        /*0014*/ 	.word	0x00000010


	//----- nvinfo : EIATTR_FRAME_SIZE
	.align		4
.L_3:
        /*0018*/ 	.byte	0x04, 0x11
        /*001a*/ 	.short	(.L_5 - .L_4)
	.align		4
.L_4:
        /*001c*/ 	.word	index@(_Z6unrollPjS_S_yyyyhy)
        /*0020*/ 	.word	0x00000010


	//----- nvinfo : EIATTR_MIN_STACK_SIZE
	.align		4
.L_5:
        /*0024*/ 	.byte	0x04, 0x12
        /*0026*/ 	.short	(.L_7 - .L_6)
	.align		4
.L_6:
        /*0028*/ 	.word	index@(_Z6unrollPjS_S_yyyyhy)
        /*002c*/ 	.word	0x00000010
.L_7:


//--------------------- .nv.compat                --------------------------
	.section	.nv.compat,"",@"SHT_CUDA_COMPAT_INFO"
	.align	4
        /*0000*/ 	.byte	0x02, 0x09, 0x00, 0x00, 0x02, 0x02, 0x01, 0x00, 0x02, 0x05, 0x05, 0x00, 0x03, 0x07, 0x01, 0x01
        /*0010*/ 	.byte	0x02, 0x03, 0x00, 0x00, 0x02, 0x06, 0x01, 0x00, 0x04, 0x0b, 0x08, 0x00, 0x09, 0x00, 0x00, 0x00
        /*0020*/ 	.byte	0x00, 0x00, 0x00, 0x00


//--------------------- .nv.info._Z6unrollPjS_S_yyyyhy --------------------------
	.section	.nv.info._Z6unrollPjS_S_yyyyhy,"",@"SHT_CUDA_INFO"
	.sectionflags	@""
	.align	4


	//----- nvinfo : EIATTR_CUDA_API_VERSION
	.align		4
        /*0000*/ 	.byte	0x04, 0x37
        /*0002*/ 	.short	(.L_9 - .L_8)
.L_8:
        /*0004*/ 	.word	0x00000082


	//----- nvinfo : EIATTR_KPARAM_INFO
	.align		4
.L_9:
        /*0008*/ 	.byte	0x04, 0x17
        /*000a*/ 	.short	(.L_11 - .L_10)
.L_10:
        /*000c*/ 	.word	0x00000000
        /*0010*/ 	.short	0x0008
        /*0012*/ 	.short	0x0040
        /*0014*/ 	.byte	0x00, 0xf0, 0x21, 0x00


	//----- nvinfo : EIATTR_KPARAM_INFO
	.align		4
.L_11:
        /*0018*/ 	.byte	0x04, 0x17
        /*001a*/ 	.short	(.L_13 - .L_12)
.L_12:
        /*001c*/ 	.word	0x00000000
        /*0020*/ 	.short	0x0007
        /*0022*/ 	.short	0x0038
        /*0024*/ 	.byte	0x00, 0xf0, 0x05, 0x00


	//----- nvinfo : EIATTR_KPARAM_INFO
	.align		4
.L_13:
        /*0028*/ 	.byte	0x04, 0x17
        /*002a*/ 	.short	(.L_15 - .L_14)
.L_14:
        /*002c*/ 	.word	0x00000000
        /*0030*/ 	.short	0x0006
        /*0032*/ 	.short	0x0030
        /*0034*/ 	.byte	0x00, 0xf0, 0x21, 0x00


	//----- nvinfo : EIATTR_KPARAM_INFO
	.align		4
.L_15:
        /*0038*/ 	.byte	0x04, 0x17
        /*003a*/ 	.short	(.L_17 - .L_16)
.L_16:
        /*003c*/ 	.word	0x00000000
        /*0040*/ 	.short	0x0005
        /*0042*/ 	.short	0x0028
        /*0044*/ 	.byte	0x00, 0xf0, 0x21, 0x00


	//----- nvinfo : EIATTR_KPARAM_INFO
	.align		4
.L_17:
        /*0048*/ 	.byte	0x04, 0x17
        /*004a*/ 	.short	(.L_19 - .L_18)
.L_18:
        /*004c*/ 	.word	0x00000000
        /*0050*/ 	.short	0x0004
        /*0052*/ 	.short	0x0020
        /*0054*/ 	.byte	0x00, 0xf0, 0x21, 0x00


	//----- nvinfo : EIATTR_KPARAM_INFO
	.align		4
.L_19:
        /*0058*/ 	.byte	0x04, 0x17
        /*005a*/ 	.short	(.L_21 - .L_20)
.L_20:
        /*005c*/ 	.word	0x00000000
        /*0060*/ 	.short	0x0003
        /*0062*/ 	.short	0x0018
        /*0064*/ 	.byte	0x00, 0xf0, 0x21, 0x00


	//----- nvinfo : EIATTR_KPARAM_INFO
	.align		4
.L_21:
        /*0068*/ 	.byte	0x04, 0x17
        /*006a*/ 	.short	(.L_23 - .L_22)
.L_22:
        /*006c*/ 	.word	0x00000000
        /*0070*/ 	.short	0x0002
        /*0072*/ 	.short	0x0010
        /*0074*/ 	.byte	0x00, 0xf5, 0x21, 0x00


	//----- nvinfo : EIATTR_KPARAM_INFO
	.align		4
.L_23:
        /*0078*/ 	.byte	0x04, 0x17
        /*007a*/ 	.short	(.L_25 - .L_24)
.L_24:
        /*007c*/ 	.word	0x00000000
        /*0080*/ 	.short	0x0001
        /*0082*/ 	.short	0x0008
        /*0084*/ 	.byte	0x00, 0xf5, 0x21, 0x00


	//----- nvinfo : EIATTR_KPARAM_INFO
	.align		4
.L_25:
        /*0088*/ 	.byte	0x04, 0x17
        /*008a*/ 	.short	(.L_27 - .L_26)
.L_26:
        /*008c*/ 	.word	0x00000000
        /*0090*/ 	.short	0x0000
        /*0092*/ 	.short	0x0000
        /*0094*/ 	.byte	0x00, 0xf5, 0x21, 0x00


	//----- nvinfo : EIATTR_SPARSE_MMA_MASK
	.align		4
.L_27:
        /*0098*/ 	.byte	0x03, 0x50
        /*009a*/ 	.short	0x0000


	//----- nvinfo : EIATTR_MAXREG_COUNT
	.align		4
        /*009c*/ 	.byte	0x03, 0x1b
        /*009e*/ 	.short	0x00ff


	//----- nvinfo : EIATTR_EXTERNS
	.align		4
        /*00a0*/ 	.byte	0x04, 0x0f
        /*00a2*/ 	.short	(.L_29 - .L_28)


	//   ....[0]....
	.align		4
.L_28:
        /*00a4*/ 	.word	index@(free)


	//----- nvinfo : EIATTR_MERCURY_ISA_VERSION
	.align		4
.L_29:
        /*00a8*/ 	.byte	0x03, 0x5f
        /*00aa*/ 	.short	0x0101


	//----- nvinfo : EIATTR_VRC_CTA_INIT_COUNT
	.align		4
        /*00ac*/ 	.byte	0x02, 0x4a
	.zero		1
	.zero		1


	//----- nvinfo : EIATTR_SYSCALL_OFFSETS
	.align		4
        /*00b0*/ 	.byte	0x04, 0x46
        /*00b2*/ 	.short	(.L_31 - .L_30)


	//   ....[0]....
.L_30:
        /*00b4*/ 	.word	0x00000d10


	//----- nvinfo : EIATTR_EXIT_INSTR_OFFSETS
	.align		4
.L_31:
        /*00b8*/ 	.byte	0x04, 0x1c
        /*00ba*/ 	.short	(.L_33 - .L_32)


	//   ....[0]....
.L_32:
        /*00bc*/ 	.word	0x00000d20


	//----- nvinfo : EIATTR_CRS_STACK_SIZE
	.align		4
.L_33:
        /*00c0*/ 	.byte	0x04, 0x1e
        /*00c2*/ 	.short	(.L_35 - .L_34)
.L_34:
        /*00c4*/ 	.word	0x00000000


	//----- nvinfo : EIATTR_CBANK_PARAM_SIZE
	.align		4
.L_35:
        /*00c8*/ 	.byte	0x03, 0x19
        /*00ca*/ 	.short	0x0048


	//----- nvinfo : EIATTR_PARAM_CBANK
	.align		4
        /*00cc*/ 	.byte	0x04, 0x0a
        /*00ce*/ 	.short	(.L_37 - .L_36)
	.align		4
.L_36:
        /*00d0*/ 	.word	index@(.nv.constant0._Z6unrollPjS_S_yyyyhy)
        /*00d4*/ 	.short	0x0380
        /*00d6*/ 	.short	0x0048


	//----- nvinfo : EIATTR_SW_WAR
	.align		4
.L_37:
        /*00d8*/ 	.byte	0x04, 0x36
        /*00da*/ 	.short	(.L_39 - .L_38)
.L_38:
        /*00dc*/ 	.word	0x00000008
.L_39:


//--------------------- .nv.callgraph             --------------------------
	.section	.nv.callgraph,"",@"SHT_CUDA_CALLGRAPH"
	.align	4
	.sectionentsize	8
	.align		4
        /*0000*/ 	.word	0x00000000
	.align		4
        /*0004*/ 	.word	0xffffffff
	.align		4
        /*0008*/ 	.word	index@(_Z6unrollPjS_S_yyyyhy)
	.align		4
        /*000c*/ 	.word	index@(free)
	.align		4
        /*0010*/ 	.word	0x00000000
	.align		4
        /*0014*/ 	.word	0xfffffffe
	.align		4
        /*0018*/ 	.word	0x00000000
	.align		4
        /*001c*/ 	.word	0xfffffffd
	.align		4
        /*0020*/ 	.word	0x00000000
	.align		4
        /*0024*/ 	.word	0xfffffffc


//--------------------- .nv.constant4             --------------------------
	.section	.nv.constant4,"a",@progbits
	.align	8
	.align		8
.nv.constant4:
        /*0000*/ 	.dword	free


//--------------------- .text._Z6unrollPjS_S_yyyyhy --------------------------
	.section	.text._Z6unrollPjS_S_yyyyhy,"ax",@progbits
	.align	128
        .global         _Z6unrollPjS_S_yyyyhy
        .type           _Z6unrollPjS_S_yyyyhy,@function
        .size           _Z6unrollPjS_S_yyyyhy,(.L_x_16 - _Z6unrollPjS_S_yyyyhy)
        .other          _Z6unrollPjS_S_yyyyhy,@"STO_CUDA_ENTRY STV_DEFAULT"
_Z6unrollPjS_S_yyyyhy:
.text._Z6unrollPjS_S_yyyyhy:
[----:B------:R-:W0:Y:S01]  /*0000*/  LDC R1, c[0x0][0x37c] ;  /* 0x0000df00ff017b82 */ /* 0x000e220000000800 */
[----:B------:R-:W1:Y:S01]  /*0010*/  S2R R2, SR_TID.X ;  /* 0x0000000000027919 */ /* 0x000e620000002100 */
[----:B------:R-:W2:Y:S06]  /*0020*/  LDCU.64 UR4, c[0x0][0x3a0] ;  /* 0x00007400ff0477ac */ /* 0x000eac0008000a00 */
[----:B------:R-:W1:Y:S01]  /*0030*/  S2UR UR10, SR_CTAID.X ;  /* 0x00000000000a79c3 */ /* 0x000e620000002500 */
[----:B0-----:R-:W-:Y:S01]  /*0040*/  VIADD R1, R1, 0xfffffff0 ;  /* 0xfffffff001017836 */ /* 0x001fe20000000000 */
[----:B------:R-:W-:Y:S01]  /*0050*/  BSSY.RECONVERGENT B0, `(.L_x_0) ;  /* 0x00000c8000007945 */ /* 0x000fe20003800200 */
[----:B------:R-:W2:Y:S01]  /*0060*/  LDCU.64 UR6, c[0x0][0x398] ;  /* 0x00007300ff0677ac */ /* 0x000ea20008000a00 */
[----:B------:R-:W0:Y:S04]  /*0070*/  LDCU UR9, c[0x0][0x2fc] ;  /* 0x00005f80ff0977ac */ /* 0x000e280008000800 */
[----:B------:R-:W1:Y:S01]  /*0080*/  LDC R3, c[0x0][0x360] ;  /* 0x0000d800ff037b82 */ /* 0x000e620000000800 */
[----:B------:R-:W3:Y:S01]  /*0090*/  LDCU UR8, c[0x0][0x2f8] ;  /* 0x00005f00ff0877ac */ /* 0x000ee20008000800 */
[----:B------:R-:W4:Y:S01]  /*00a0*/  LDCU.64 UR16, c[0x0][0x3a8] ;  /* 0x00007500ff1077ac */ /* 0x000f220008000a00 */
[----:B------:R-:W0:Y:S01]  /*00b0*/  LDCU.64 UR14, c[0x0][0x3a8] ;  /* 0x00007500ff0e77ac */ /* 0x000e220008000a00 */
[----:B--2---:R-:W-:Y:S01]  /*00c0*/  UISETP.LT.U32.AND UP0, UPT, UR4, UR6, UPT ;  /* 0x000000060400728c */ /* 0x004fe2000bf01070 */
[----:B------:R-:W2:Y:S03]  /*00d0*/  LDCU.64 UR12, c[0x0][0x390] ;  /* 0x00007200ff0c77ac */ /* 0x000ea60008000a00 */
[----:B------:R-:W-:Y:S01]  /*00e0*/  UISETP.LT.U32.AND.EX UP0, UPT, UR5, UR7, UPT, UP0 ;  /* 0x000000070500728c */ /* 0x000fe2000bf01100 */
[----:B---3--:R-:W-:Y:S01]  /*00f0*/  IADD3 R4, P1, PT, R1, UR8, RZ ;  /* 0x0000000801047c10 */ /* 0x008fe2000ff3e0ff */
[----:B-1----:R-:W-:-:S02]  /*0100*/  IMAD R2, R3, UR10, R2 ;  /* 0x0000000a03027c24 */ /* 0x002fc4000f8e0202 */
[----:B------:R-:W-:Y:S02]  /*0110*/  USEL UR5, UR5, UR7, UP0 ;  /* 0x0000000705057287 */ /* 0x000fe40008000000 */
[----:B------:R-:W-:Y:S01]  /*0120*/  USEL UR4, UR4, UR6, UP0 ;  /* 0x0000000604047287 */ /* 0x000fe20008000000 */
[----:B0-----:R-:W-:-:S03]  /*0130*/  IMAD.X R5, RZ, RZ, UR9, P1 ;  /* 0x00000009ff057e24 */ /* 0x001fc600088e06ff */
[----:B------:R-:W-:Y:S02]  /*0140*/  IMAD.U32 R0, RZ, RZ, UR5 ;  /* 0x00000005ff007e24 */ /* 0x000fe4000f8e00ff */
[----:B------:R-:W-:-:S04]  /*0150*/  ISETP.LT.U32.AND P0, PT, R2, UR4, PT ;  /* 0x0000000402007c0c */ /* 0x000fc8000bf01070 */
[----:B------:R-:W-:-:S13]  /*0160*/  ISETP.GT.U32.AND.EX P0, PT, R0, RZ, PT, P0 ;  /* 0x000000ff0000720c */ /* 0x000fda0003f04100 */
[----:B--2-4-:R-:W-:Y:S05]  /*0170*/  @!P0 BRA `(.L_x_1) ;  /* 0x0000000800d48947 */ /* 0x014fea0003800000 */
[----:B------:R-:W0:Y:S02]  /*0180*/  LDCU.64 UR6, c[0x0][0x3a8] ;  /* 0x00007500ff0677ac */ /* 0x000e240008000a00 */
[----:B0-----:R-:W-:-:S04]  /*0190*/  UISETP.NE.U32.AND UP0, UPT, UR6, URZ, UPT ;  /* 0x000000ff0600728c */ /* 0x001fc8000bf05070 */
[----:B------:R-:W-:-:S09]  /*01a0*/  UISETP.NE.AND.EX UP0, UPT, UR7, URZ, UPT, UP0 ;  /* 0x000000ff0700728c */ /* 0x000fd2000bf05300 */
[----:B------:R-:W-:Y:S05]  /*01b0*/  BRA.U !UP0, `(.L_x_1) ;  /* 0x0000000908c47547 */ /* 0x000fea000b800000 */
[----:B------:R-:W0:Y:S01]  /*01c0*/  LDCU.U8 UR6, c[0x0][0x3b8] ;  /* 0x00007700ff0677ac */ /* 0x000e220008000000 */
[----:B------:R-:W1:Y:S01]  /*01d0*/  LDC.64 R10, c[0x0][0x358] ;  /* 0x0000d600ff0a7b82 */ /* 0x000e620000000a00 */
[----:B------:R-:W-:Y:S01]  /*01e0*/  IMAD.MOV.U32 R3, RZ, RZ, RZ ;  /* 0x000000ffff037224 */ /* 0x000fe200078e00ff */
[----:B0-----:R-:W-:-:S09]  /*01f0*/  UISETP.NE.AND UP0, UPT, UR6, URZ, UPT ;  /* 0x000000ff0600728c */ /* 0x001fd2000bf05270 */
[----:B------:R-:W-:Y:S05]  /*0200*/  BRA.U !UP0, `(.L_x_2) ;  /* 0x0000000508507547 */ /* 0x000fea000b800000 */
[----:B------:R-:W-:Y:S01]  /*0210*/  HFMA2 R14, -RZ, RZ, 0, 0 ;  /* 0x00000000ff0e7431 */ /* 0x000fe200000001ff */
[----:B------:R-:W-:Y:S01]  /*0220*/  BSSY.RECONVERGENT B1, `(.L_x_3) ;  /* 0x0000051000017945 */ /* 0x000fe20003800200 */
[----:B------:R-:W-:Y:S02]  /*0230*/  IMAD.MOV.U32 R0, RZ, RZ, RZ ;  /* 0x000000ffff007224 */ /* 0x000fe400078e00ff */
[----:B------:R-:W-:Y:S02]  /*0240*/  IMAD.MOV.U32 R12, RZ, RZ, RZ ;  /* 0x000000ffff0c7224 */ /* 0x000fe400078e00ff */
[----:B------:R-:W-:-:S07]  /*0250*/  IMAD.MOV.U32 R13, RZ, RZ, R2 ;  /* 0x000000ffff0d7224 */ /* 0x000fce00078e0002 */
.L_x_8:
[----:B0-----:R-:W0:Y:S01]  /*0260*/  LDCU.64 UR6, c[0x0][0x3c0] ;  /* 0x00007800ff0677ac */ /* 0x001e220008000a00 */
[----:B------:R-:W2:Y:S01]  /*0270*/  LDC.64 R20, c[0x0][0x390] ;  /* 0x0000e400ff147b82 */ /* 0x000ea20000000a00 */
[----:B------:R-:W-:Y:S01]  /*0280*/  IMAD.MOV.U32 R15, RZ, RZ, RZ ;  /* 0x000000ffff0f7224 */ /* 0x000fe200078e00ff */
[----:B0-----:R-:W-:-:S04]  /*0290*/  IADD3 R9, P0, PT, R13, UR6, RZ ;  /* 0x000000060d097c10 */ /* 0x001fc8000ff1e0ff */
[----:B------:R-:W-:-:S09]  /*02a0*/  IADD3.X R17, PT, PT, R14, UR7, RZ, P0, !PT ;  /* 0x000000070e117c10 */ /* 0x000fd200087fe4ff */
.L_x_7:
[----:B-1----:R-:W-:Y:S01]  /*02b0*/  R2UR UR6, R10 ;  /* 0x000000000a0672ca */ /* 0x002fe200000e0000 */
[----:B--2---:R-:W-:Y:S01]  /*02c0*/  IMAD.WIDE.U32 R6, R15, 0x4, R20 ;  /* 0x000000040f067825 */ /* 0x004fe200078e0014 */
[----:B------:R-:W-:Y:S02]  /*02d0*/  R2UR UR7, R11 ;  /* 0x000000000b0772ca */ /* 0x000fe400000e0000 */
[----:B------:R-:W-:Y:S01]  /*02e0*/  ISETP.NE.U32.AND P0, PT, R17, RZ, PT ;  /* 0x000000ff1100720c */ /* 0x000fe20003f05070 */
[----:B------:R-:W-:Y:S10]  /*02f0*/  BSSY.RECONVERGENT B2, `(.L_x_4) ;  /* 0x0000020000027945 */ /* 0x000ff40003800200 */
[----:B------:R0:W5:Y:S02]  /*0300*/  LDG.E R8, desc[UR6][R6.64] ;  /* 0x0000000606087981 */ /* 0x000164000c1e1900 */
[----:B------:R-:W-:Y:S05]  /*0310*/  @P0 BRA `(.L_x_5) ;  /* 0x00000000005c0947 */ /* 0x000fea0003800000 */
[----:B-----5:R-:W1:Y:S01]  /*0320*/  I2F.U32.RP R16, R8 ;  /* 0x0000000800107306 */ /* 0x020e620000209000 */
[----:B------:R-:W-:Y:S01]  /*0330*/  IMAD.MOV R17, RZ, RZ, -R8 ;  /* 0x000000ffff117224 */ /* 0x000fe200078e0a08 */
[----:B------:R-:W-:-:S06]  /*0340*/  ISETP.NE.U32.AND P2, PT, R8, RZ, PT ;  /* 0x000000ff0800720c */ /* 0x000fcc0003f45070 */
[----:B-1----:R-:W0:Y:S02]  /*0350*/  MUFU.RCP R16, R16 ;  /* 0x0000001000107308 */ /* 0x002e240000001000 */
[----:B0-----:R-:W-:-:S06]  /*0360*/  VIADD R6, R16, 0xffffffe ;  /* 0x0ffffffe10067836 */ /* 0x001fcc0000000000 */
[----:B------:R0:W1:Y:S02]  /*0370*/  F2I.FTZ.U32.TRUNC.NTZ R7, R6 ;  /* 0x0000000600077305 */ /* 0x000064000021f000 */
[----:B0-----:R-:W-:Y:S02]  /*0380*/  IMAD.MOV.U32 R6, RZ, RZ, RZ ;  /* 0x000000ffff067224 */ /* 0x001fe400078e00ff */
[----:B-1----:R-:W-:-:S04]  /*0390*/  IMAD R17, R17, R7, RZ ;  /* 0x0000000711117224 */ /* 0x002fc800078e02ff */
[----:B------:R-:W-:-:S04]  /*03a0*/  IMAD.HI.U32 R18, R7, R17, R6 ;  /* 0x0000001107127227 */ /* 0x000fc800078e0006 */
[----:B------:R-:W-:Y:S02]  /*03b0*/  IMAD.MOV.U32 R17, RZ, RZ, RZ ;  /* 0x000000ffff117224 */ /* 0x000fe400078e00ff */
[----:B------:R-:W-:-:S04]  /*03c0*/  IMAD.HI.U32 R18, R18, R9, RZ ;  /* 0x0000000912127227 */ /* 0x000fc800078e00ff */
[----:B------:R-:W-:-:S04]  /*03d0*/  IMAD.MOV R7, RZ, RZ, -R18 ;  /* 0x000000ffff077224 */ /* 0x000fc800078e0a12 */
[----:B------:R-:W-:-:S05]  /*03e0*/  IMAD R7, R8, R7, R9 ;  /* 0x0000000708077224 */ /* 0x000fca00078e0209 */
[----:B------:R-:W-:-:S13]  /*03f0*/  ISETP.GE.U32.AND P0, PT, R7, R8, PT ;  /* 0x000000080700720c */ /* 0x000fda0003f06070 */
[----:B------:R-:W-:Y:S01]  /*0400*/  @P0 IMAD.IADD R7, R7, 0x1, -R8 ;  /* 0x0000000107070824 */ /* 0x000fe200078e0a08 */
[----:B------:R-:W-:-:S04]  /*0410*/  @P0 IADD3 R18, PT, PT, R18, 0x1, RZ ;  /* 0x0000000112120810 */ /* 0x000fc80007ffe0ff */
[----:B------:R-:W-:-:S13]  /*0420*/  ISETP.GE.U32.AND P1, PT, R7, R8, PT ;  /* 0x000000080700720c */ /* 0x000fda0003f26070 */
[----:B------:R-:W-:Y:S01]  /*0430*/  @P1 VIADD R18, R18, 0x1 ;  /* 0x0000000112121836 */ /* 0x000fe20000000000 */
[----:B------:R-:W-:-:S05]  /*0440*/  @!P2 LOP3.LUT R18, RZ, R8, RZ, 0x33, !PT ;  /* 0x00000008ff12a212 */ /* 0x000fca00078e33ff */
[----:B------:R-:W-:-:S04]  /*0450*/  IMAD.MOV R7, RZ, RZ, -R18 ;  /* 0x000000ffff077224 */ /* 0x000fc800078e0a12 */
[----:B------:R-:W-:Y:S02]  /*0460*/  IMAD R7, R8, R7, R9 ;  /* 0x0000000708077224 */ /* 0x000fe400078e0209 */
[----:B------:R-:W-:Y:S01]  /*0470*/  IMAD.MOV.U32 R9, RZ, RZ, R18 ;  /* 0x000000ffff097224 */ /* 0x000fe200078e0012 */
[----:B------:R-:W-:Y:S06]  /*0480*/  BRA `(.L_x_6) ;  /* 0x0000000000187947 */ /* 0x000fec0003800000 */
.L_x_5:
[----:B0-----:R-:W-:Y:S01]  /*0490*/  IMAD.MOV.U32 R7, RZ, RZ, R17 ;  /* 0x000000ffff077224 */ /* 0x001fe200078e0011 */
[----:B------:R-:W-:-:S07]  /*04a0*/  MOV R6, 0x4c0 ;  /* 0x000004c000067802 */ /* 0x000fce0000000f00 */
[----:B-----5:R-:W-:Y:S05]  /*04b0*/  CALL.REL.NOINC `($__internal_0_$__cuda_sm20_div_u64) ;  /* 0x00000008001c7944 */ /* 0x020fea0003c00000 */
[----:B------:R-:W-:-:S04]  /*04c0*/  IMAD.MOV R7, RZ, RZ, -R16 ;  /* 0x000000ffff077224 */ /* 0x000fc800078e0a10 */
[----:B------:R-:W-:Y:S01]  /*04d0*/  IMAD R7, R8, R7, R9 ;  /* 0x0000000708077224 */ /* 0x000fe200078e0209 */
[----:B------:R-:W-:-:S07]  /*04e0*/  MOV R9, R16 ;  /* 0x0000001000097202 */ /* 0x000fce0000000f00 */
.L_x_6:
[----:B------:R-:W-:Y:S05]  /*04f0*/  BSYNC.RECONVERGENT B2 ;  /* 0x0000000000027941 */ /* 0x000fea0003800200 */
.L_x_4:
[C---:B------:R-:W-:Y:S02]  /*0500*/  IMAD R6, R15.reuse, 0x4, R1 ;  /* 0x000000040f067824 */ /* 0x040fe400078e0201 */
[----:B------:R-:W-:-:S03]  /*0510*/  VIADD R15, R15, 0x1 ;  /* 0x000000010f0f7836 */ /* 0x000fc60000000000 */
[----:B------:R0:W-:Y:S02]  /*0520*/  STL [R6], R7 ;  /* 0x0000000706007387 */ /* 0x0001e40000100800 */
[----:B------:R-:W-:-:S04]  /*0530*/  ISETP.GE.U32.AND P0, PT, R15, UR14, PT ;  /* 0x0000000e0f007c0c */ /* 0x000fc8000bf06070 */
[----:B------:R-:W-:-:S13]  /*0540*/  ISETP.GE.U32.AND.EX P0, PT, RZ, UR15, PT, P0 ;  /* 0x0000000fff007c0c */ /* 0x000fda000bf06100 */
[----:B0-----:R-:W-:Y:S05]  /*0550*/  @!P0 BRA `(.L_x_7) ;  /* 0xfffffffc00548947 */ /* 0x001fea000383ffff */
[----:B------:R-:W0:Y:S01]  /*0560*/  LDCU.128 UR8, c[0x0][0x380] ;  /* 0x00007000ff0877ac */ /* 0x000e220008000c00 */
[----:B------:R-:W-:Y:S01]  /*0570*/  IMAD.SHL.U32 R8, R13, 0x4, RZ ;  /* 0x000000040d087824 */ /* 0x000fe200078e00ff */
[C---:B------:R-:W-:Y:S02]  /*0580*/  R2UR UR18, R10.reuse ;  /* 0x000000000a1272ca */ /* 0x040fe400000e0000 */
[C---:B------:R-:W-:Y:S02]  /*0590*/  R2UR UR19, R11.reuse ;  /* 0x000000000b1372ca */ /* 0x040fe400000e0000 */
[----:B------:R-:W-:Y:S02]  /*05a0*/  R2UR UR6, R10 ;  /* 0x000000000a0672ca */ /* 0x000fe400000e0000 */
[----:B------:R-:W-:Y:S02]  /*05b0*/  R2UR UR7, R11 ;  /* 0x000000000b0772ca */ /* 0x000fe400000e0000 */
[----:B------:R-:W-:-:S02]  /*05c0*/  SHF.L.U64.HI R14, R13, 0x2, R14 ;  /* 0x000000020d0e7819 */ /* 0x000fc4000001020e */
[C---:B0-----:R-:W-:Y:S02]  /*05d0*/  IADD3 R6, P0, PT, R8.reuse, UR8, RZ ;  /* 0x0000000808067c10 */ /* 0x041fe4000ff1e0ff */
[----:B------:R-:W-:Y:S02]  /*05e0*/  IADD3 R8, P1, PT, R8, UR10, RZ ;  /* 0x0000000a08087c10 */ /* 0x000fe4000ff3e0ff */
[C---:B------:R-:W-:Y:S02]  /*05f0*/  IADD3.X R7, PT, PT, R14.reuse, UR9, RZ, P0, !PT ;  /* 0x000000090e077c10 */ /* 0x040fe400087fe4ff */
[----:B------:R-:W-:Y:S02]  /*0600*/  IADD3.X R9, PT, PT, R14, UR11, RZ, P1, !PT ;  /* 0x0000000b0e097c10 */ /* 0x000fe40008ffe4ff */
[----:B------:R-:W0:Y:S01]  /*0610*/  LDC.64 R14, c[0x0][0x3b0] ;  /* 0x0000ec00ff0e7b82 */ /* 0x000e220000000a00 */
[----:B------:R-:W2:Y:S01]  /*0620*/  LDG.E R13, desc[UR6][R6.64] ;  /* 0x00000006060d7981 */ /* 0x000ea2000c1e1900 */
[----:B------:R-:W0:Y:S03]  /*0630*/  LDCU.64 UR6, c[0x0][0x3b0] ;  /* 0x00007600ff0677ac */ /* 0x000e260008000a00 */
[----:B------:R-:W2:Y:S01]  /*0640*/  LDG.E R8, desc[UR18][R8.64] ;  /* 0x0000001208087981 */ /* 0x000ea2000c1e1900 */
[----:B------:R-:W-:-:S02]  /*0650*/  R2UR UR8, R10 ;  /* 0x000000000a0872ca */ /* 0x000fc400000e0000 */
[----:B------:R-:W-:Y:S01]  /*0660*/  R2UR UR9, R11 ;  /* 0x000000000b0972ca */ /* 0x000fe200000e0000 */
[----:B0-----:R-:W-:-:S04]  /*0670*/  IMAD.WIDE.U32 R14, R0, UR6, R14 ;  /* 0x00000006000e7c25 */ /* 0x001fc8000f8e000e */
[----:B--2---:R-:W-:Y:S02]  /*0680*/  IMAD R17, R13, R8, RZ ;  /* 0x000000080d117224 */ /* 0x004fe400078e02ff */
[----:B------:R-:W-:-:S04]  /*0690*/  IMAD R13, R12, UR6, RZ ;  /* 0x000000060c0d7c24 */ /* 0x000fc8000f8e02ff */
[----:B------:R-:W-:Y:S01]  /*06a0*/  IMAD R19, R0, UR7, R13 ;  /* 0x0000000700137c24 */ /* 0x000fe2000f8e020d */
[----:B------:R-:W-:-:S05]  /*06b0*/  IADD3 R13, P0, PT, R2, R14, RZ ;  /* 0x0000000e020d7210 */ /* 0x000fca0007f1e0ff */
[----:B------:R-:W-:Y:S01]  /*06c0*/  IMAD.X R14, R15, 0x1, R19, P0 ;  /* 0x000000010f0e7824 */ /* 0x000fe200000e0613 */
[----:B------:R-:W-:-:S04]  /*06d0*/  ISETP.GE.U32.AND P0, PT, R13, UR4, PT ;  /* 0x000000040d007c0c */ /* 0x000fc8000bf06070 */
[----:B------:R-:W-:Y:S02]  /*06e0*/  ISETP.GE.U32.AND.EX P0, PT, R14, UR5, PT, P0 ;  /* 0x000000050e007c0c */ /* 0x000fe4000bf06100 */
[----:B------:R-:W-:Y:S01]  /*06f0*/  IADD3 R0, P1, PT, R0, 0x1, RZ ;  /* 0x0000000100007810 */ /* 0x000fe20007f3e0ff */
[----:B------:R0:W-:Y:S04]  /*0700*/  STG.E desc[UR8][R6.64], R17 ;  /* 0x0000001106007986 */ /* 0x0001e8000c101908 */
[----:B------:R-:W-:-:S06]  /*0710*/  IMAD.X R12, RZ, RZ, R12, P1 ;  /* 0x000000ffff0c7224 */ /* 0x000fcc00008e060c */
[----:B------:R-:W-:Y:S05]  /*0720*/  @!P0 BRA `(.L_x_8) ;  /* 0xfffffff800cc8947 */ /* 0x000fea000383ffff */
[----:B------:R-:W-:Y:S05]  /*0730*/  BSYNC.RECONVERGENT B1 ;  /* 0x0000000000017941 */ /* 0x000fea0003800200 */
.L_x_3:
[----:B------:R-:W-:Y:S05]  /*0740*/  BRA `(.L_x_1) ;  /* 0x0000000400607947 */ /* 0x000fea0003800000 */
.L_x_2:
[----:B------:R-:W-:Y:S01]  /*0750*/  HFMA2 R15, -RZ, RZ, 0, 0 ;  /* 0x00000000ff0f7431 */ /* 0x000fe200000001ff */
[----:B------:R-:W-:Y:S01]  /*0760*/  CS2R R12, SRZ ;  /* 0x00000000000c7805 */ /* 0x000fe2000001ff00 */
[----:B------:R-:W-:-:S07]  /*0770*/  IMAD.MOV.U32 R14, RZ, RZ, R2 ;  /* 0x000000ffff0e7224 */ /* 0x000fce00078e0002 */
.L_x_13:
[----:B------:R-:W0:Y:S01]  /*0780*/  LDCU.64 UR6, c[0x0][0x3c0] ;  /* 0x00007800ff0677ac */ /* 0x000e220008000a00 */
[----:B------:R-:W-:Y:S02]  /*0790*/  CS2R R20, SRZ ;  /* 0x0000000000147805 */ /* 0x000fe4000001ff00 */
[----:B0-----:R-:W-:-:S04]  /*07a0*/  IADD3 R9, P0, PT, R14, UR6, RZ ;  /* 0x000000060e097c10 */ /* 0x001fc8000ff1e0ff */
[----:B--2---:R-:W-:-:S09]  /*07b0*/  IADD3.X R17, PT, PT, R15, UR7, RZ, P0, !PT ;  /* 0x000000070f117c10 */ /* 0x004fd200087fe4ff */
.L_x_12:
[----:B------:R-:W-:Y:S02]  /*07c0*/  LOP3.LUT R0, RZ, R20, RZ, 0x33, !PT ;  /* 0x00000014ff007212 */ /* 0x000fe400078e33ff */
[----:B------:R-:W-:Y:S02]  /*07d0*/  LOP3.LUT R7, RZ, R21, RZ, 0x33, !PT ;  /* 0x00000015ff077212 */ /* 0x000fe400078e33ff */
[----:B------:R-:W-:Y:S02]  /*07e0*/  IADD3 R0, P0, PT, R0, UR16, RZ ;  /* 0x0000001000007c10 */ /* 0x000fe4000ff1e0ff */
[----:B-1----:R-:W-:Y:S02]  /*07f0*/  R2UR UR6, R10 ;  /* 0x000000000a0672ca */ /* 0x002fe400000e0000 */
[----:B------:R-:W-:Y:S01]  /*0800*/  IADD3.X R7, PT, PT, R7, UR17, RZ, P0, !PT ;  /* 0x0000001107077c10 */ /* 0x000fe200087fe4ff */
[----:B------:R-:W-:Y:S01]  /*0810*/  IMAD.SHL.U32 R6, R0, 0x4, RZ ;  /* 0x0000000400067824 */ /* 0x000fe200078e00ff */
[----:B------:R-:W-:-:S02]  /*0820*/  R2UR UR7, R11 ;  /* 0x000000000b0772ca */ /* 0x000fc400000e0000 */
[----:B------:R-:W-:Y:S02]  /*0830*/  SHF.L.U64.HI R7, R0, 0x2, R7 ;  /* 0x0000000200077819 */ /* 0x000fe40000010207 */
[----:B------:R-:W-:Y:S02]  /*0840*/  LOP3.LUT R6, R6, 0xfffffffc, RZ, 0xc0, !PT ;  /* 0xfffffffc06067812 */ /* 0x000fe400078ec0ff */
[----:B------:R-:W-:Y:S02]  /*0850*/  LOP3.LUT R7, R7, 0x3, RZ, 0xc0, !PT ;  /* 0x0000000307077812 */ /* 0x000fe400078ec0ff */
[----:B------:R-:W-:-:S04]  /*0860*/  IADD3 R6, P0, PT, R6, UR12, RZ ;  /* 0x0000000c06067c10 */ /* 0x000fc8000ff1e0ff */
[----:B------:R-:W-:Y:S02]  /*0870*/  IADD3.X R7, PT, PT, R7, UR13, RZ, P0, !PT ;  /* 0x0000000d07077c10 */ /* 0x000fe400087fe4ff */
[----:B------:R-:W-:Y:S01]  /*0880*/  ISETP.NE.U32.AND P0, PT, R17, RZ, PT ;  /* 0x000000ff1100720c */ /* 0x000fe20003f05070 */
[----:B------:R-:W-:Y:S02]  /*0890*/  BSSY.RECONVERGENT B1, `(.L_x_9) ;  /* 0x0000020000017945 */ /* 0x000fe40003800200 */
[----:B------:R0:W5:Y:S10]  /*08a0*/  LDG.E R8, desc[UR6][R6.64] ;  /* 0x0000000606087981 */ /* 0x000174000c1e1900 */
[----:B0-----:R-:W-:Y:S05]  /*08b0*/  @P0 BRA `(.L_x_10) ;  /* 0x00000000005c0947 */ /* 0x001fea0003800000 */
[----:B-----5:R-:W0:Y:S01]  /*08c0*/  I2F.U32.RP R16, R8 ;  /* 0x0000000800107306 */ /* 0x020e220000209000 */
[----:B------:R-:W-:Y:S01]  /*08d0*/  IMAD.MOV R17, RZ, RZ, -R8 ;  /* 0x000000ffff117224 */ /* 0x000fe200078e0a08 */
[----:B------:R-:W-:-:S06]  /*08e0*/  ISETP.NE.U32.AND P2, PT, R8, RZ, PT ;  /* 0x000000ff0800720c */ /* 0x000fcc0003f45070 */
[----:B0-----:R-:W0:Y:S02]  /*08f0*/  MUFU.RCP R16, R16 ;  /* 0x0000001000107308 */ /* 0x001e240000001000 */
        /* <DEDUP_REMOVED lines=19> */
.L_x_10:
[----:B------:R-:W-:Y:S01]  /*0a30*/  IMAD.MOV.U32 R7, RZ, RZ, R17 ;  /* 0x000000ffff077224 */ /* 0x000fe200078e0011 */
[----:B------:R-:W-:-:S07]  /*0a40*/  MOV R6, 0xa60 ;  /* 0x00000a6000067802 */ /* 0x000fce0000000f00 */
[----:B-----5:R-:W-:Y:S05]  /*0a50*/  CALL.REL.NOINC `($__internal_0_$__cuda_sm20_div_u64) ;  /* 0x0000000000b47944 */ /* 0x020fea0003c00000 */
[----:B------:R-:W-:-:S05]  /*0a60*/  IADD3 R7, PT, PT, -R16, RZ, RZ ;  /* 0x000000ff10077210 */ /* 0x000fca0007ffe1ff */
[----:B------:R-:W-:Y:S02]  /*0a70*/  IMAD R7, R8, R7, R9 ;  /* 0x0000000708077224 */ /* 0x000fe400078e0209 */
[----:B------:R-:W-:-:S07]  /*0a80*/  IMAD.MOV.U32 R9, RZ, RZ, R16 ;  /* 0x000000ffff097224 */ /* 0x000fce00078e0010 */
.L_x_11:
[----:B------:R-:W-:Y:S05]  /*0a90*/  BSYNC.RECONVERGENT B1 ;  /* 0x0000000000017941 */ /* 0x000fea0003800200 */
.L_x_9:
[----:B------:R-:W-:Y:S02]  /*0aa0*/  IMAD.U32 R0, R0, 0x4, R1 ;  /* 0x0000000400007824 */ /* 0x000fe400078e0001 */
        /* <DEDUP_REMOVED lines=18> */
[----:B------:R-:W1:Y:S03]  /*0bd0*/  LDCU.64 UR6, c[0x0][0x3b0] ;  /* 0x00007600ff0677ac */ /* 0x000e660008000a00 */
[----:B------:R-:W2:Y:S01]  /*0be0*/  LDG.E R9, desc[UR18][R8.64] ;  /* 0x0000001208097981 */ /* 0x000ea2000c1e1900 */
[----:B------:R-:W-:Y:S01]  /*0bf0*/  R2UR UR8, R10 ;  /* 0x000000000a0872ca */ /* 0x000fe200000e0000 */
[----:B-1----:R-:W-:-:S02]  /*0c00*/  IMAD R19, R13, UR6, RZ ;  /* 0x000000060d137c24 */ /* 0x002fc4000f8e02ff */
[----:B0-----:R-:W-:-:S04]  /*0c10*/  IMAD.WIDE.U32 R14, R12, UR6, R14 ;  /* 0x000000060c0e7c25 */ /* 0x001fc8000f8e000e */
[C---:B------:R-:W-:Y:S01]  /*0c20*/  IMAD R19, R12.reuse, UR7, R19 ;  /* 0x000000070c137c24 */ /* 0x040fe2000f8e0213 */
[----:B------:R-:W-:Y:S02]  /*0c30*/  IADD3 R12, P0, PT, R12, 0x1, RZ ;  /* 0x000000010c0c7810 */ /* 0x000fe40007f1e0ff */
[----:B------:R-:W-:-:S03]  /*0c40*/  IADD3 R14, P1, PT, R2, R14, RZ ;  /* 0x0000000e020e7210 */ /* 0x000fc60007f3e0ff */
[----:B------:R-:W-:Y:S01]  /*0c50*/  IMAD.X R13, RZ, RZ, R13, P0 ;  /* 0x000000ffff0d7224 */ /* 0x000fe200000e060d */
[----:B------:R-:W-:Y:S02]  /*0c60*/  IADD3.X R15, PT, PT, R15, R19, RZ, P1, !PT ;  /* 0x000000130f0f7210 */ /* 0x000fe40000ffe4ff */
[----:B------:R-:W-:Y:S02]  /*0c70*/  ISETP.GE.U32.AND P0, PT, R14, UR4, PT ;  /* 0x000000040e007c0c */ /* 0x000fe4000bf06070 */
[----:B------:R-:W-:Y:S02]  /*0c80*/  R2UR UR9, R11 ;  /* 0x000000000b0972ca */ /* 0x000fe400000e0000 */
[----:B------:R-:W-:Y:S01]  /*0c90*/  ISETP.GE.U32.AND.EX P0, PT, R15, UR5, PT, P0 ;  /* 0x000000050f007c0c */ /* 0x000fe2000bf06100 */
[----:B--2---:R-:W-:-:S10]  /*0ca0*/  IMAD R17, R0, R9, RZ ;  /* 0x0000000900117224 */ /* 0x004fd400078e02ff */
[----:B------:R2:W-:Y:S02]  /*0cb0*/  STG.E desc[UR8][R6.64], R17 ;  /* 0x0000001106007986 */ /* 0x0005e4000c101908 */
[----:B------:R-:W-:Y:S05]  /*0cc0*/  @!P0 BRA `(.L_x_13) ;  /* 0xfffffff800ac8947 */ /* 0x000fea000383ffff */
.L_x_1:
[----:B------:R-:W-:Y:S05]  /*0cd0*/  BSYNC.RECONVERGENT B0 ;  /* 0x0000000000007941 */ /* 0x000fea0003800200 */
.L_x_0:
[----:B------:R-:W-:-:S04]  /*0ce0*/  MOV R0, 0x0 ;  /* 0x0000000000007802 */ /* 0x000fc80000000f00 */
[----:B------:R1:W3:Y:S03]  /*0cf0*/  LDC.64 R2, c[0x4][R0] ;  /* 0x0100000000027b82 */ /* 0x0002e60000000a00 */
[----:B------:R-:W-:-:S07]  /*0d00*/  LEPC R20, `(.L_x_14) ;  /* 0x000000001014794e */ /* 0x000fce0000000000 */
[----:B0123--:R-:W-:Y:S05]  /*0d10*/  CALL.ABS.NOINC R2 ;  /* 0x0000000002007343 */ /* 0x00ffea0003c00000 */
.L_x_14:
[----:B------:R-:W-:Y:S05]  /*0d20*/  EXIT ;  /* 0x000000000000794d */ /* 0x000fea0003800000 */
        .weak           $__internal_0_$__cuda_sm20_div_u64
        .type           $__internal_0_$__cuda_sm20_div_u64,@function
        .size           $__internal_0_$__cuda_sm20_div_u64,(.L_x_16 - $__internal_0_$__cuda_sm20_div_u64)
$__internal_0_$__cuda_sm20_div_u64:
[----:B------:R-:W-:Y:S02]  /*0d30*/  IMAD.MOV.U32 R22, RZ, RZ, R8 ;  /* 0x000000ffff167224 */ /* 0x000fe400078e0008 */
[----:B------:R-:W-:-:S04]  /*0d40*/  IMAD.MOV.U32 R23, RZ, RZ, R3 ;  /* 0x000000ffff177224 */ /* 0x000fc800078e0003 */
[----:B------:R-:W0:Y:S08]  /*0d50*/  I2F.U64.RP R22, R22 ;  /* 0x0000001600167312 */ /* 0x000e300000309000 */
[----:B0-----:R-:W0:Y:S02]  /*0d60*/  MUFU.RCP R16, R22 ;  /* 0x0000001600107308 */ /* 0x001e240000001000 */
[----:B0-----:R-:W-:-:S06]  /*0d70*/  VIADD R16, R16, 0x1ffffffe ;  /* 0x1ffffffe10107836 */ /* 0x001fcc0000000000 */
[----:B------:R-:W0:Y:S02]  /*0d80*/  F2I.U64.TRUNC R16, R16 ;  /* 0x0000001000107311 */ /* 0x000e24000020d800 */
[----:B0-----:R-:W-:-:S04]  /*0d90*/  IMAD.WIDE.U32 R18, R16, R8, RZ ;  /* 0x0000000810127225 */ /* 0x001fc800078e00ff */
[----:B------:R-:W-:Y:S01]  /*0da0*/  IMAD R19, R16, R3, R19 ;  /* 0x0000000310137224 */ /* 0x000fe200078e0213 */
[----:B------:R-:W-:-:S03]  /*0db0*/  IADD3 R25, P0, PT, RZ, -R18, RZ ;  /* 0x80000012ff197210 */ /* 0x000fc60007f1e0ff */
[----:B------:R-:W-:Y:S02]  /*0dc0*/  IMAD R19, R17, R8, R19 ;  /* 0x0000000811137224 */ /* 0x000fe400078e0213 */
[----:B------:R-:W-:-:S04]  /*0dd0*/  IMAD.HI.U32 R18, R16, R25, RZ ;  /* 0x0000001910127227 */ /* 0x000fc800078e00ff */
[----:B------:R-:W-:Y:S02]  /*0de0*/  IMAD.X R27, RZ, RZ, ~R19, P0 ;  /* 0x000000ffff1b7224 */ /* 0x000fe400000e0e13 */
[----:B------:R-:W-:Y:S02]  /*0df0*/  IMAD.MOV.U32 R19, RZ, RZ, R16 ;  /* 0x000000ffff137224 */ /* 0x000fe400078e0010 */
[----:B------:R-:W-:-:S04]  /*0e00*/  IMAD.HI.U32 R23, R17, R27, RZ ;  /* 0x0000001b11177227 */ /* 0x000fc800078e00ff */
[----:B------:R-:W-:-:S05]  /*0e10*/  IMAD.WIDE.U32 R18, P0, R16, R27, R18 ;  /* 0x0000001b10127225 */ /* 0x000fca0007800012 */
[----:B------:R-:W-:Y:S01]  /*0e20*/  IADD3.X R23, PT, PT, R23, R17, RZ, P0, !PT ;  /* 0x0000001117177210 */ /* 0x000fe200007fe4ff */
[----:B------:R-:W-:-:S04]  /*0e30*/  IMAD.HI.U32 R18, P1, R17, R25, R18 ;  /* 0x0000001911127227 */ /* 0x000fc80007820012 */
[----:B------:R-:W-:-:S05]  /*0e40*/  IMAD R19, R17, R27, RZ ;  /* 0x0000001b11137224 */ /* 0x000fca00078e02ff */
[----:B------:R-:W-:-:S04]  /*0e50*/  IADD3 R19, P2, PT, R19, R18, RZ ;  /* 0x0000001213137210 */ /* 0x000fc80007f5e0ff */
[----:B------:R-:W-:Y:S01]  /*0e60*/  IADD3.X R23, PT, PT, RZ, RZ, R23, P2, P1 ;  /* 0x000000ffff177210 */ /* 0x000fe200017e2417 */
[----:B------:R-:W-:-:S04]  /*0e70*/  IMAD.WIDE.U32 R16, R19, R8, RZ ;  /* 0x0000000813107225 */ /* 0x000fc800078e00ff */
[----:B------:R-:W-:Y:S01]  /*0e80*/  IMAD R18, R19, R3, R17 ;  /* 0x0000000313127224 */ /* 0x000fe200078e0211 */
[----:B------:R-:W-:-:S03]  /*0e90*/  IADD3 R17, P0, PT, RZ, -R16, RZ ;  /* 0x80000010ff117210 */ /* 0x000fc60007f1e0ff */
[----:B------:R-:W-:Y:S02]  /*0ea0*/  IMAD R16, R23, R8, R18 ;  /* 0x0000000817107224 */ /* 0x000fe400078e0212 */
[----:B------:R-:W-:-:S04]  /*0eb0*/  IMAD.HI.U32 R18, R19, R17, RZ ;  /* 0x0000001113127227 */ /* 0x000fc800078e00ff */
[----:B------:R-:W-:-:S04]  /*0ec0*/  IMAD.X R16, RZ, RZ, ~R16, P0 ;  /* 0x000000ffff107224 */ /* 0x000fc800000e0e10 */
[----:B------:R-:W-:-:S04]  /*0ed0*/  IMAD.WIDE.U32 R18, P0, R19, R16, R18 ;  /* 0x0000001013127225 */ /* 0x000fc80007800012 */
[C---:B------:R-:W-:Y:S02]  /*0ee0*/  IMAD R25, R23.reuse, R16, RZ ;  /* 0x0000001017197224 */ /* 0x040fe400078e02ff */
[----:B------:R-:W-:-:S04]  /*0ef0*/  IMAD.HI.U32 R18, P1, R23, R17, R18 ;  /* 0x0000001117127227 */ /* 0x000fc80007820012 */
[----:B------:R-:W-:Y:S01]  /*0f00*/  IMAD.HI.U32 R16, R23, R16, RZ ;  /* 0x0000001017107227 */ /* 0x000fe200078e00ff */
[----:B------:R-:W-:-:S03]  /*0f10*/  IADD3 R18, P2, PT, R25, R18, RZ ;  /* 0x0000001219127210 */ /* 0x000fc60007f5e0ff */
[----:B------:R-:W-:Y:S02]  /*0f20*/  IMAD.X R23, R16, 0x1, R23, P0 ;  /* 0x0000000110177824 */ /* 0x000fe400000e0617 */
[----:B------:R-:W-:-:S03]  /*0f30*/  IMAD.HI.U32 R16, R18, R9, RZ ;  /* 0x0000000912107227 */ /* 0x000fc600078e00ff */
[----:B------:R-:W-:Y:S01]  /*0f40*/  IADD3.X R22, PT, PT, RZ, RZ, R23, P2, P1 ;  /* 0x000000ffff167210 */ /* 0x000fe200017e2417 */
[----:B------:R-:W-:Y:S02]  /*0f50*/  IMAD.MOV.U32 R17, RZ, RZ, RZ ;  /* 0x000000ffff117224 */ /* 0x000fe400078e00ff */
[----:B------:R-:W-:-:S04]  /*0f60*/  IMAD.WIDE.U32 R16, R18, R7, R16 ;  /* 0x0000000712107225 */ /* 0x000fc800078e0010 */
[C---:B------:R-:W-:Y:S02]  /*0f70*/  IMAD R23, R22.reuse, R7, RZ ;  /* 0x0000000716177224 */ /* 0x040fe400078e02ff */
[----:B------:R-:W-:-:S04]  /*0f80*/  IMAD.HI.U32 R16, P0, R22, R9, R16 ;  /* 0x0000000916107227 */ /* 0x000fc80007800010 */
[----:B------:R-:W-:Y:S01]  /*0f90*/  IMAD.HI.U32 R19, R22, R7, RZ ;  /* 0x0000000716137227 */ /* 0x000fe200078e00ff */
[----:B------:R-:W-:-:S03]  /*0fa0*/  IADD3 R23, P1, PT, R23, R16, RZ ;  /* 0x0000001017177210 */ /* 0x000fc60007f3e0ff */
[----:B------:R-:W-:Y:S02]  /*0fb0*/  IMAD.X R19, RZ, RZ, R19, P0 ;  /* 0x000000ffff137224 */ /* 0x000fe400000e0613 */
[----:B------:R-:W-:-:S04]  /*0fc0*/  IMAD.WIDE.U32 R16, R23, R8, RZ ;  /* 0x0000000817107225 */ /* 0x000fc800078e00ff */
[----:B------:R-:W-:Y:S01]  /*0fd0*/  IMAD.X R19, RZ, RZ, R19, P1 ;  /* 0x000000ffff137224 */ /* 0x000fe200008e0613 */
[----:B------:R-:W-:Y:S01]  /*0fe0*/  IADD3 R25, P1, PT, -R16, R9, RZ ;  /* 0x0000000910197210 */ /* 0x000fe20007f3e1ff */
[----:B------:R-:W-:-:S03]  /*0ff0*/  IMAD R17, R23, R3, R17 ;  /* 0x0000000317117224 */ /* 0x000fc600078e0211 */
[-C--:B------:R-:W-:Y:S01]  /*1000*/  ISETP.GE.U32.AND P0, PT, R25, R8.reuse, PT ;  /* 0x000000081900720c */ /* 0x080fe20003f06070 */
[----:B------:R-:W-:-:S05]  /*1010*/  IMAD R16, R19, R8, R17 ;  /* 0x0000000813107224 */ /* 0x000fca00078e0211 */
[----:B------:R-:W-:Y:S02]  /*1020*/  IADD3.X R24, PT, PT, ~R16, R7, RZ, P1, !PT ;  /* 0x0000000710187210 */ /* 0x000fe40000ffe5ff */
[----:B------:R-:W-:Y:S02]  /*1030*/  IADD3 R16, P1, PT, R23, 0x1, RZ ;  /* 0x0000000117107810 */ /* 0x000fe40007f3e0ff */
[----:B------:R-:W-:Y:S02]  /*1040*/  IADD3 R7, P2, PT, -R8, R25, RZ ;  /* 0x0000001908077210 */ /* 0x000fe40007f5e1ff */
[----:B------:R-:W-:Y:S01]  /*1050*/  ISETP.GE.U32.AND.EX P0, PT, R24, R3, PT, P0 ;  /* 0x000000031800720c */ /* 0x000fe20003f06100 */
[----:B------:R-:W-:Y:S01]  /*1060*/  IMAD.X R18, RZ, RZ, R19, P1 ;  /* 0x000000ffff127224 */ /* 0x000fe200008e0613 */
[----:B------:R-:W-:Y:S01]  /*1070*/  ISETP.NE.U32.AND P1, PT, R8, RZ, PT ;  /* 0x000000ff0800720c */ /* 0x000fe20003f25070 */
[----:B------:R-:W-:Y:S01]  /*1080*/  IMAD.X R22, R24, 0x1, ~R3, P2 ;  /* 0x0000000118167824 */ /* 0x000fe200010e0e03 */
[----:B------:R-:W-:-:S02]  /*1090*/  SEL R23, R16, R23, P0 ;  /* 0x0000001710177207 */ /* 0x000fc40000000000 */
[----:B------:R-:W-:Y:S02]  /*10a0*/  SEL R7, R7, R25, P0 ;  /* 0x0000001907077207 */ /* 0x000fe40000000000 */
[----:B------:R-:W-:Y:S02]  /*10b0*/  SEL R18, R18, R19, P0 ;  /* 0x0000001312127207 */ /* 0x000fe40000000000 */
[----:B------:R-:W-:Y:S02]  /*10c0*/  IADD3 R16, P2, PT, R23, 0x1, RZ ;  /* 0x0000000117107810 */ /* 0x000fe40007f5e0ff */
[----:B------:R-:W-:Y:S02]  /*10d0*/  SEL R22, R22, R24, P0 ;  /* 0x0000001816167207 */ /* 0x000fe40000000000 */
[----:B------:R-:W-:Y:S01]  /*10e0*/  ISETP.GE.U32.AND P0, PT, R7, R8, PT ;  /* 0x000000080700720c */ /* 0x000fe20003f06070 */
[----:B------:R-:W-:Y:S01]  /*10f0*/  IMAD.X R17, RZ, RZ, R18, P2 ;  /* 0x000000ffff117224 */ /* 0x000fe200010e0612 */
[----:B------:R-:W-:Y:S01]  /*1100*/  ISETP.NE.AND.EX P1, PT, R3, RZ, PT, P1 ;  /* 0x000000ff0300720c */ /* 0x000fe20003f25310 */
[----:B------:R-:W-:Y:S01]  /*1110*/  IMAD.MOV.U32 R7, RZ, RZ, 0x0 ;  /* 0x00000000ff077424 */ /* 0x000fe200078e00ff */
[----:B------:R-:W-:-:S04]  /*1120*/  ISETP.GE.U32.AND.EX P0, PT, R22, R3, PT, P0 ;  /* 0x000000031600720c */ /* 0x000fc80003f06100 */
[----:B------:R-:W-:Y:S02]  /*1130*/  SEL R16, R16, R23, P0 ;  /* 0x0000001710107207 */ /* 0x000fe40000000000 */
[----:B------:R-:W-:Y:S02]  /*1140*/  SEL R17, R17, R18, P0 ;  /* 0x0000001211117207 */ /* 0x000fe40000000000 */
[----:B------:R-:W-:Y:S02]  /*1150*/  SEL R16, R16, 0xffffffff, P1 ;  /* 0xffffffff10107807 */ /* 0x000fe40000800000 */
[----:B------:R-:W-:Y:S01]  /*1160*/  SEL R17, R17, 0xffffffff, P1 ;  /* 0xffffffff11117807 */ /* 0x000fe20000800000 */
[----:B------:R-:W-:Y:S06]  /*1170*/  RET.REL.NODEC R6 `(_Z6unrollPjS_S_yyyyhy) ;  /* 0xffffffec06a07950 */ /* 0x000fec0003c3ffff */
.L_x_15:
[----:B------:R-:W-:-:S00]  /*1180*/  BRA `(.L_x_15) ;  /* 0xfffffffc00fc7947 */ /* 0x000fc0000383ffff */
[----:B------:R-:W-:-:S00]  /*1190*/  NOP ;  /* 0x0000000000007918 */ /* 0x000fc00000000000 */
        /* <DEDUP_REMOVED lines=14> */
.L_x_16:


//--------------------- .nv.shared.reserved.0     --------------------------
	.section	.nv.shared.reserved.0,"aw",@nobits
	.weak		__nv_reservedSMEM_offset_0_alias
	.size		__nv_reservedSMEM_offset_0_alias, 0, 64
	.other		__nv_reservedSMEM_offset_0_alias,@"STO_CUDA_RESERVED_SHARED STV_DEFAULT"
__nv_reservedSMEM_offset_0_alias:
	.zero		0
	.zero		64


//--------------------- .nv.constant0._Z6unrollPjS_S_yyyyhy --------------------------
	.section	.nv.constant0._Z6unrollPjS_S_yyyyhy,"a",@progbits
	.sectionflags	@""
	.align	4
.nv.constant0._Z6unrollPjS_S_yyyyhy:
	.zero		968


//--------------------- SYMBOLS --------------------------

	.type		.nv.reservedSmem.offset0,@object
	.size		.nv.reservedSmem.offset0,0x4
	.type		free,@function
